	.headerflags	@"EF_CUDA_TEXMODE_UNIFIED EF_CUDA_64BIT_ADDRESS EF_CUDA_ACCELERATORS EF_CUDA_SM90 EF_CUDA_VIRTUAL_SM(EF_CUDA_SM90)"
	.elftype	@"ET_EXEC"


//--------------------- .nv.info                  --------------------------
	.section	.nv.info,"",@"SHT_CUDA_INFO"
	.align	4


	//----- nvinfo : EIATTR_REGCOUNT
	.align		4
        /*0000*/ 	.byte	0x04, 0x2f
        /*0002*/ 	.short	(.L_1 - .L_0)
	.align		4
.L_0:
        /*0004*/ 	.word	index@(triton_poi_fused_convolution_leaky_relu_26)
        /*0008*/ 	.word	0x00000012


	//----- nvinfo : EIATTR_MIN_STACK_SIZE
	.align		4
.L_1:
        /*000c*/ 	.byte	0x04, 0x12
        /*000e*/ 	.short	(.L_3 - .L_2)
	.align		4
.L_2:
        /*0010*/ 	.word	index@(triton_poi_fused_convolution_leaky_relu_26)
        /*0014*/ 	.word	0x00000000


	//----- nvinfo : EIATTR_FRAME_SIZE
	.align		4
.L_3:
        /*0018*/ 	.byte	0x04, 0x11
        /*001a*/ 	.short	(.L_5 - .L_4)
	.align		4
.L_4:
        /*001c*/ 	.word	index@(triton_poi_fused_convolution_leaky_relu_26)
        /*0020*/ 	.word	0x00000000


	//----- nvinfo : EIATTR_MIN_STACK_SIZE
	.align		4
.L_5:
        /*0024*/ 	.byte	0x04, 0x12
        /*0026*/ 	.short	(.L_7 - .L_6)
	.align		4
.L_6:
        /*0028*/ 	.word	index@(triton_poi_fused_convolution_leaky_relu_26)
        /*002c*/ 	.word	0x00000000
.L_7:


//--------------------- .nv.info.triton_poi_fused_convolution_leaky_relu_26 --------------------------
	.section	.nv.info.triton_poi_fused_convolution_leaky_relu_26,"",@"SHT_CUDA_INFO"
	.sectionflags	@""
	.align	4


	//----- nvinfo : EIATTR_CUDA_API_VERSION
	.align		4
        /*0000*/ 	.byte	0x04, 0x37
        /*0002*/ 	.short	(.L_9 - .L_8)
.L_8:
        /*0004*/ 	.word	0x0000007c


	//----- nvinfo : EIATTR_KPARAM_INFO
	.align		4
.L_9:
        /*0008*/ 	.byte	0x04, 0x17
        /*000a*/ 	.short	(.L_11 - .L_10)
.L_10:
        /*000c*/ 	.word	0x00000000
        /*0010*/ 	.short	0x0003
        /*0012*/ 	.short	0x0018
        /*0014*/ 	.byte	0x00, 0xf0, 0x11, 0x00


	//----- nvinfo : EIATTR_KPARAM_INFO
	.align		4
.L_11:
        /*0018*/ 	.byte	0x04, 0x17
        /*001a*/ 	.short	(.L_13 - .L_12)
.L_12:
        /*001c*/ 	.word	0x00000000
        /*0020*/ 	.short	0x0002
        /*0022*/ 	.short	0x0010
        /*0024*/ 	.byte	0x00, 0xf4, 0x21, 0x00


	//----- nvinfo : EIATTR_KPARAM_INFO
	.align		4
.L_13:
        /*0028*/ 	.byte	0x04, 0x17
        /*002a*/ 	.short	(.L_15 - .L_14)
.L_14:
        /*002c*/ 	.word	0x00000000
        /*0030*/ 	.short	0x0001
        /*0032*/ 	.short	0x0008
        /*0034*/ 	.byte	0x00, 0xf4, 0x21, 0x00


	//----- nvinfo : EIATTR_KPARAM_INFO
	.align		4
.L_15:
        /*0038*/ 	.byte	0x04, 0x17
        /*003a*/ 	.short	(.L_17 - .L_16)
.L_16:
        /*003c*/ 	.word	0x00000000
        /*0040*/ 	.short	0x0000
        /*0042*/ 	.short	0x0000
        /*0044*/ 	.byte	0x00, 0xf4, 0x21, 0x00


	//----- nvinfo : EIATTR_SPARSE_MMA_MASK
	.align		4
.L_17:
        /*0048*/ 	.byte	0x03, 0x50
        /*004a*/ 	.short	0x0000


	//----- nvinfo : EIATTR_MAXREG_COUNT
	.align		4
        /*004c*/ 	.byte	0x03, 0x1b
        /*004e*/ 	.short	0x00ff


	//----- nvinfo : EIATTR_EXIT_INSTR_OFFSETS
	.align		4
        /*0050*/ 	.byte	0x04, 0x1c
        /*0052*/ 	.short	(.L_19 - .L_18)


	//   ....[0]....
.L_18:
        /*0054*/ 	.word	0x000002d0


	//   ....[1]....
        /*0058*/ 	.word	0x000002f0


	//----- nvinfo : EIATTR_REQNTID
	.align		4
.L_19:
        /*005c*/ 	.byte	0x04, 0x10
        /*005e*/ 	.short	(.L_21 - .L_20)
.L_20:
        /*0060*/ 	.word	0x00000080
        /*0064*/ 	.word	0x00000001
        /*0068*/ 	.word	0x00000001


	//----- nvinfo : EIATTR_CBANK_PARAM_SIZE
	.align		4
.L_21:
        /*006c*/ 	.byte	0x03, 0x19
        /*006e*/ 	.short	0x001c


	//----- nvinfo : EIATTR_PARAM_CBANK
	.align		4
        /*0070*/ 	.byte	0x04, 0x0a
        /*0072*/ 	.short	(.L_23 - .L_22)
	.align		4
.L_22:
        /*0074*/ 	.word	index@(.nv.constant0.triton_poi_fused_convolution_leaky_relu_26)
        /*0078*/ 	.short	0x0210
        /*007a*/ 	.short	0x001c


	//----- nvinfo : EIATTR_SW_WAR
	.align		4
.L_23:
        /*007c*/ 	.byte	0x04, 0x36
        /*007e*/ 	.short	(.L_25 - .L_24)
.L_24:
        /*0080*/ 	.word	0x00000008
.L_25:


//--------------------- .nv.callgraph             --------------------------
	.section	.nv.callgraph,"",@"SHT_CUDA_CALLGRAPH"
	.align	4
	.sectionentsize	8
	.align		4
        /*0000*/ 	.word	0x00000000
	.align		4
        /*0004*/ 	.word	0xffffffff
	.align		4
        /*0008*/ 	.word	0x00000000
	.align		4
        /*000c*/ 	.word	0xfffffffe
	.align		4
        /*0010*/ 	.word	0x00000000
	.align		4
        /*0014*/ 	.word	0xfffffffd
	.align		4
        /*0018*/ 	.word	0x00000000
	.align		4
        /*001c*/ 	.word	0xfffffffc


//--------------------- .text.triton_poi_fused_convolution_leaky_relu_26 --------------------------
	.section	.text.triton_poi_fused_convolution_leaky_relu_26,"ax",@progbits
	.align	128
        .global         triton_poi_fused_convolution_leaky_relu_26
        .type           triton_poi_fused_convolution_leaky_relu_26,@function
        .size           triton_poi_fused_convolution_leaky_relu_26,(.L_x_1 - triton_poi_fused_convolution_leaky_relu_26)
        .other          triton_poi_fused_convolution_leaky_relu_26,@"STO_CUDA_ENTRY STV_DEFAULT"
triton_poi_fused_convolution_leaky_relu_26:
.text.triton_poi_fused_convolution_leaky_relu_26:
[----:B------:R-:W0:Y:S02]  /*0000*/  LDC R1, c[0x0][0x28] ;  /* 0x00000a00ff017b82 */ /* 0x000e240000000800 */
[----:B------:R-:W1:Y:S01]  /*0010*/  S2R R0, SR_TID.X ;  /* 0x0000000000007919 */ /* 0x000e620000002100 */
[----:B------:R-:W2:Y:S01]  /*0020*/  LDC.64 R2, c[0x0][0x218] ;  /* 0x00008600ff027b82 */ /* 0x000ea20000000a00 */
[----:B------:R-:W-:Y:S01]  /*0030*/  IMAD.MOV.U32 R13, RZ, RZ, RZ ;  /* 0x000000ffff0d7224 */ /* 0x000fe200078e00ff */
[----:B------:R-:W-:Y:S01]  /*0040*/  ULDC.64 UR4, c[0x0][0x208] ;  /* 0x0000820000047ab9 */ /* 0x000fe20000000a00 */
[----:B------:R-:W3:Y:S01]  /*0050*/  S2R R7, SR_CTAID.X ;  /* 0x0000000000077919 */ /* 0x000ee20000002500 */
[----:B------:R-:W-:Y:S01]  /*0060*/  ULDC.64 UR6, c[0x0][0x220] ;  /* 0x0000880000067ab9 */ /* 0x000fe20000000a00 */
[----:B-1----:R-:W-:-:S05]  /*0070*/  IMAD.SHL.U32 R0, R0, 0x2, RZ ;  /* 0x0000000200007824 */ /* 0x002fca00078e00ff */
[----:B------:R-:W-:-:S05]  /*0080*/  LOP3.LUT R0, R0, 0xfe, RZ, 0xc0, !PT ;  /* 0x000000fe00007812 */ /* 0x000fca00078ec0ff */
[----:B---3--:R-:W-:-:S04]  /*0090*/  IMAD R7, R7, 0x100, R0 ;  /* 0x0000010007077824 */ /* 0x008fc800078e0200 */
[C---:B------:R-:W-:Y:S01]  /*00a0*/  VIADD R0, R7.reuse, 0x1 ;  /* 0x0000000107007836 */ /* 0x040fe20000000000 */
[C---:B------:R-:W-:Y:S01]  /*00b0*/  ISETP.GE.AND P2, PT, R7.reuse, 0x1800, PT ;  /* 0x000018000700780c */ /* 0x040fe20003f46270 */
[----:B------:R-:W-:-:S04]  /*00c0*/  IMAD.HI R4, R7, 0x55555556, RZ ;  /* 0x5555555607047827 */ /* 0x000fc800078e02ff */
[----:B------:R-:W-:Y:S01]  /*00d0*/  IMAD.HI R5, R0, 0x55555556, RZ ;  /* 0x5555555600057827 */ /* 0x000fe200078e02ff */
[----:B------:R-:W-:-:S04]  /*00e0*/  LEA.HI R0, R4, R4, RZ, 0x1 ;  /* 0x0000000404007211 */ /* 0x000fc800078f08ff */
[----:B------:R-:W-:Y:S02]  /*00f0*/  LEA.HI R6, R5, R5, RZ, 0x1 ;  /* 0x0000000505067211 */ /* 0x000fe400078f08ff */
[----:B------:R-:W1:Y:S01]  /*0100*/  LDC.64 R4, c[0x0][0x210] ;  /* 0x00008400ff047b82 */ /* 0x000e620000000a00 */
[----:B------:R-:W-:Y:S02]  /*0110*/  SHF.R.S32.HI R9, RZ, 0x1f, R0 ;  /* 0x0000001fff097819 */ /* 0x000fe40000011400 */
[----:B------:R-:W-:Y:S02]  /*0120*/  SHF.R.S32.HI R11, RZ, 0x1f, R6 ;  /* 0x0000001fff0b7819 */ /* 0x000fe40000011406 */
[----:B------:R-:W-:Y:S02]  /*0130*/  LEA.HI R9, R9, R0, RZ, 0x9 ;  /* 0x0000000009097211 */ /* 0x000fe400078f48ff */
[----:B------:R-:W-:Y:S02]  /*0140*/  LEA.HI R11, R11, R6, RZ, 0x9 ;  /* 0x000000060b0b7211 */ /* 0x000fe400078f48ff */
[----:B------:R-:W-:-:S02]  /*0150*/  LOP3.LUT R9, R9, 0xfffffe00, RZ, 0xc0, !PT ;  /* 0xfffffe0009097812 */ /* 0x000fc400078ec0ff */
[----:B------:R-:W-:-:S03]  /*0160*/  LOP3.LUT R11, R11, 0xfffffe00, RZ, 0xc0, !PT ;  /* 0xfffffe000b0b7812 */ /* 0x000fc600078ec0ff */
[----:B------:R-:W-:Y:S02]  /*0170*/  IMAD.IADD R9, R0, 0x1, -R9 ;  /* 0x0000000100097824 */ /* 0x000fe400078e0a09 */
[----:B------:R-:W-:Y:S02]  /*0180*/  IMAD.IADD R11, R6, 0x1, -R11 ;  /* 0x00000001060b7824 */ /* 0x000fe400078e0a0b */
[----:B--2---:R-:W-:-:S04]  /*0190*/  IMAD.WIDE R8, R9, 0x4, R2 ;  /* 0x0000000409087825 */ /* 0x004fc800078e0202 */
[----:B------:R-:W-:Y:S01]  /*01a0*/  IMAD.WIDE R2, R11, 0x4, R2 ;  /* 0x000000040b027825 */ /* 0x000fe200078e0202 */
[----:B------:R-:W-:Y:S01]  /*01b0*/  CS2R R10, SRZ ;  /* 0x00000000000a7805 */ /* 0x000fe2000001ff00 */
[----:B------:R-:W2:Y:S02]  /*01c0*/  @!P2 LDG.E.EL R13, desc[UR4][R8.64] ;  /* 0x00000004080da981 */ /* 0x000ea4000c2e1900 */
[----:B------:R-:W-:Y:S02]  /*01d0*/  IMAD.MOV.U32 R0, RZ, RZ, RZ ;  /* 0x000000ffff007224 */ /* 0x000fe400078e00ff */
[----:B-1----:R-:W-:-:S04]  /*01e0*/  IMAD.WIDE R4, R7, 0x4, R4 ;  /* 0x0000000407047825 */ /* 0x002fc800078e0204 */
[----:B------:R-:W3:Y:S04]  /*01f0*/  @!P2 LDG.E.EL R0, desc[UR4][R2.64] ;  /* 0x000000040200a981 */ /* 0x000ee8000c2e1900 */
[----:B------:R-:W2:Y:S01]  /*0200*/  @!P2 LDG.E.64 R10, desc[UR4][R4.64] ;  /* 0x00000004040aa981 */ /* 0x000ea2000c1e1b00 */
[----:B------:R-:W-:-:S04]  /*0210*/  IADD3 R6, P3, R7, UR6, RZ ;  /* 0x0000000607067c10 */ /* 0x000fc8000ff7e0ff */
[----:B------:R-:W-:Y:S02]  /*0220*/  LEA.HI.X.SX32 R7, R7, UR7, 0x1, P3 ;  /* 0x0000000707077c11 */ /* 0x000fe400098f0eff */
[----:B--2---:R-:W-:Y:S02]  /*0230*/  FSETP.GT.AND P1, PT, R10, -R13, PT ;  /* 0x8000000d0a00720b */ /* 0x004fe40003f24000 */
[----:B---3--:R-:W-:Y:S02]  /*0240*/  FSETP.GT.AND P0, PT, R11, -R0, PT ;  /* 0x800000000b00720b */ /* 0x008fe40003f04000 */
[----:B------:R-:W-:Y:S02]  /*0250*/  SEL R12, RZ, 0x1, !P1 ;  /* 0x00000001ff0c7807 */ /* 0x000fe40004800000 */
[----:B------:R-:W-:Y:S01]  /*0260*/  SEL R15, RZ, 0x100, !P0 ;  /* 0x00000100ff0f7807 */ /* 0x000fe20004000000 */
[----:B------:R-:W-:-:S04]  /*0270*/  FADD R10, R13, R10 ;  /* 0x0000000a0d0a7221 */ /* 0x000fc80000000000 */
[----:B------:R-:W-:Y:S02]  /*0280*/  IMAD.IADD R15, R12, 0x1, R15 ;  /* 0x000000010c0f7824 */ /* 0x000fe400078e020f */
[----:B------:R-:W-:Y:S01]  /*0290*/  FADD R11, R0, R11 ;  /* 0x0000000b000b7221 */ /* 0x000fe20000000000 */
[----:B------:R-:W-:Y:S02]  /*02a0*/  @!P1 FMUL R10, R10, 0.10000000149011611938 ;  /* 0x3dcccccd0a0a9820 */ /* 0x000fe40000400000 */
[----:B------:R1:W-:Y:S01]  /*02b0*/  @!P2 STG.E.U16 desc[UR4][R6.64], R15 ;  /* 0x0000000f0600a986 */ /* 0x0003e2000c101504 */
[----:B------:R-:W-:Y:S01]  /*02c0*/  @!P0 FMUL R11, R11, 0.10000000149011611938 ;  /* 0x3dcccccd0b0b8820 */ /* 0x000fe20000400000 */
[----:B------:R-:W-:Y:S06]  /*02d0*/  @P2 EXIT ;  /* 0x000000000000294d */ /* 0x000fec0003800000 */
[----:B------:R-:W-:Y:S01]  /*02e0*/  STG.E.64 desc[UR4][R4.64], R10 ;  /* 0x0000000a04007986 */ /* 0x000fe2000c101b04 */
[----:B------:R-:W-:Y:S05]  /*02f0*/  EXIT ;  /* 0x000000000000794d */ /* 0x000fea0003800000 */
.L_x_0:
[----:B------:R-:W-:-:S00]  /*0300*/  BRA `(.L_x_0) ;  /* 0xfffffffc00fc7947 */ /* 0x000fc0000383ffff */
[----:B------:R-:W-:-:S00]  /*0310*/  NOP ;  /* 0x0000000000007918 */ /* 0x000fc00000000000 */
        /* <DEDUP_REMOVED lines=14> */
.L_x_1:


//--------------------- .nv.constant0.triton_poi_fused_convolution_leaky_relu_26 --------------------------
	.section	.nv.constant0.triton_poi_fused_convolution_leaky_relu_26,"a",@progbits
	.sectionflags	@""
	.align	4
.nv.constant0.triton_poi_fused_convolution_leaky_relu_26:
	.zero		556
